	.headerflags	@"EF_CUDA_TEXMODE_UNIFIED EF_CUDA_64BIT_ADDRESS EF_CUDA_SM86 EF_CUDA_VIRTUAL_SM(EF_CUDA_SM86)"
	.elftype	@"ET_EXEC"


//--------------------- .nv.info                  --------------------------
	.section	.nv.info,"",@"SHT_CUDA_INFO"
	.align	4


	//----- nvinfo : EIATTR_REGCOUNT
	.align		4
        /*0000*/ 	.byte	0x04, 0x2f
        /*0002*/ 	.short	(.L_1 - .L_0)
	.align		4
.L_0:
        /*0004*/ 	.word	index@(triton_poi_fused__scaled_dot_product_efficient_attention_clone_1)
        /*0008*/ 	.word	0x0000000c


	//----- nvinfo : EIATTR_MIN_STACK_SIZE
	.align		4
.L_1:
        /*000c*/ 	.byte	0x04, 0x12
        /*000e*/ 	.short	(.L_3 - .L_2)
	.align		4
.L_2:
        /*0010*/ 	.word	index@(triton_poi_fused__scaled_dot_product_efficient_attention_clone_1)
        /*0014*/ 	.word	0x00000000


	//----- nvinfo : EIATTR_FRAME_SIZE
	.align		4
.L_3:
        /*0018*/ 	.byte	0x04, 0x11
        /*001a*/ 	.short	(.L_5 - .L_4)
	.align		4
.L_4:
        /*001c*/ 	.word	index@(triton_poi_fused__scaled_dot_product_efficient_attention_clone_1)
        /*0020*/ 	.word	0x00000000


	//----- nvinfo : EIATTR_MIN_STACK_SIZE
	.align		4
.L_5:
        /*0024*/ 	.byte	0x04, 0x12
        /*0026*/ 	.short	(.L_7 - .L_6)
	.align		4
.L_6:
        /*0028*/ 	.word	index@(triton_poi_fused__scaled_dot_product_efficient_attention_clone_1)
        /*002c*/ 	.word	0x00000000
.L_7:


//--------------------- .nv.info.triton_poi_fused__scaled_dot_product_efficient_attention_clone_1 --------------------------
	.section	.nv.info.triton_poi_fused__scaled_dot_product_efficient_attention_clone_1,"",@"SHT_CUDA_INFO"
	.sectionflags	@""
	.align	4


	//----- nvinfo : EIATTR_CUDA_API_VERSION
	.align		4
        /*0000*/ 	.byte	0x04, 0x37
        /*0002*/ 	.short	(.L_9 - .L_8)
.L_8:
        /*0004*/ 	.word	0x0000007c


	//----- nvinfo : EIATTR_SW2861232_WAR
	.align		4
.L_9:
        /*0008*/ 	.byte	0x01, 0x35
	.zero		2


	//----- nvinfo : EIATTR_PARAM_CBANK
	.align		4
        /*000c*/ 	.byte	0x04, 0x0a
        /*000e*/ 	.short	(.L_11 - .L_10)
	.align		4
.L_10:
        /*0010*/ 	.word	index@(.nv.constant0.triton_poi_fused__scaled_dot_product_efficient_attention_clone_1)
        /*0014*/ 	.short	0x0160
        /*0016*/ 	.short	0x0028


	//----- nvinfo : EIATTR_CBANK_PARAM_SIZE
	.align		4
.L_11:
        /*0018*/ 	.byte	0x03, 0x19
        /*001a*/ 	.short	0x0028


	//----- nvinfo : EIATTR_KPARAM_INFO
	.align		4
        /*001c*/ 	.byte	0x04, 0x17
        /*001e*/ 	.short	(.L_13 - .L_12)
.L_12:
        /*0020*/ 	.word	0x00000000
        /*0024*/ 	.short	0x0004
        /*0026*/ 	.short	0x0020
        /*0028*/ 	.byte	0x00, 0xf4, 0x21, 0x00


	//----- nvinfo : EIATTR_KPARAM_INFO
	.align		4
.L_13:
        /*002c*/ 	.byte	0x04, 0x17
        /*002e*/ 	.short	(.L_15 - .L_14)
.L_14:
        /*0030*/ 	.word	0x00000000
        /*0034*/ 	.short	0x0003
        /*0036*/ 	.short	0x0018
        /*0038*/ 	.byte	0x00, 0xf0, 0x11, 0x00


	//----- nvinfo : EIATTR_KPARAM_INFO
	.align		4
.L_15:
        /*003c*/ 	.byte	0x04, 0x17
        /*003e*/ 	.short	(.L_17 - .L_16)
.L_16:
        /*0040*/ 	.word	0x00000000
        /*0044*/ 	.short	0x0002
        /*0046*/ 	.short	0x0010
        /*0048*/ 	.byte	0x00, 0xf4, 0x21, 0x00


	//----- nvinfo : EIATTR_KPARAM_INFO
	.align		4
.L_17:
        /*004c*/ 	.byte	0x04, 0x17
        /*004e*/ 	.short	(.L_19 - .L_18)
.L_18:
        /*0050*/ 	.word	0x00000000
        /*0054*/ 	.short	0x0001
        /*0056*/ 	.short	0x0008
        /*0058*/ 	.byte	0x00, 0xf4, 0x21, 0x00


	//----- nvinfo : EIATTR_KPARAM_INFO
	.align		4
.L_19:
        /*005c*/ 	.byte	0x04, 0x17
        /*005e*/ 	.short	(.L_21 - .L_20)
.L_20:
        /*0060*/ 	.word	0x00000000
        /*0064*/ 	.short	0x0000
        /*0066*/ 	.short	0x0000
        /*0068*/ 	.byte	0x00, 0xf4, 0x21, 0x00


	//----- nvinfo : EIATTR_MAXREG_COUNT
	.align		4
.L_21:
        /*006c*/ 	.byte	0x03, 0x1b
        /*006e*/ 	.short	0x00ff


	//----- nvinfo : EIATTR_EXIT_INSTR_OFFSETS
	.align		4
        /*0070*/ 	.byte	0x04, 0x1c
        /*0072*/ 	.short	(.L_23 - .L_22)


	//   ....[0]....
.L_22:
        /*0074*/ 	.word	0x000001f0


	//   ....[1]....
        /*0078*/ 	.word	0x00000210


	//----- nvinfo : EIATTR_REQNTID
	.align		4
.L_23:
        /*007c*/ 	.byte	0x04, 0x10
        /*007e*/ 	.short	(.L_25 - .L_24)
.L_24:
        /*0080*/ 	.word	0x00000080
        /*0084*/ 	.word	0x00000001
        /*0088*/ 	.word	0x00000001
.L_25:


//--------------------- .nv.callgraph             --------------------------
	.section	.nv.callgraph,"",@"SHT_CUDA_CALLGRAPH"
	.align	4
	.sectionentsize	8
	.align		4
        /*0000*/ 	.word	0x00000000
	.align		4
        /*0004*/ 	.word	0xffffffff
	.align		4
        /*0008*/ 	.word	0x00000000
	.align		4
        /*000c*/ 	.word	0xfffffffe
	.align		4
        /*0010*/ 	.word	0x00000000
	.align		4
        /*0014*/ 	.word	0xfffffffd
	.align		4
        /*0018*/ 	.word	0x00000000
	.align		4
        /*001c*/ 	.word	0xfffffffc


//--------------------- .nv.rel.action            --------------------------
	.section	.nv.rel.action,"",@"SHT_CUDA_RELOCINFO"
	.align	8
	.sectionentsize	8
        /*0000*/ 	.byte	0x73, 0x00, 0x00, 0x00, 0x00, 0x00, 0x00, 0x00, 0x00, 0x00, 0x00, 0x11, 0x25, 0x00, 0x05, 0x36


//--------------------- .nv.constant0.triton_poi_fused__scaled_dot_product_efficient_attention_clone_1 --------------------------
	.section	.nv.constant0.triton_poi_fused__scaled_dot_product_efficient_attention_clone_1,"a",@progbits
	.sectionflags	@""
	.align	4
.nv.constant0.triton_poi_fused__scaled_dot_product_efficient_attention_clone_1:
	.zero		392


//--------------------- .text.triton_poi_fused__scaled_dot_product_efficient_attention_clone_1 --------------------------
	.section	.text.triton_poi_fused__scaled_dot_product_efficient_attention_clone_1,"ax",@progbits
	.sectioninfo	@"SHI_REGISTERS=12"
	.align	128
        .global         triton_poi_fused__scaled_dot_product_efficient_attention_clone_1
        .type           triton_poi_fused__scaled_dot_product_efficient_attention_clone_1,@function
        .size           triton_poi_fused__scaled_dot_product_efficient_attention_clone_1,(.L_x_1 - triton_poi_fused__scaled_dot_product_efficient_attention_clone_1)
        .other          triton_poi_fused__scaled_dot_product_efficient_attention_clone_1,@"STO_CUDA_ENTRY STV_DEFAULT"
triton_poi_fused__scaled_dot_product_efficient_attention_clone_1:
.text.triton_poi_fused__scaled_dot_product_efficient_attention_clone_1:
[----:B------:R-:W-:Y:S02]  /*0000*/  IMAD.MOV.U32 R1, RZ, RZ, c[0x0][0x28] ;  /* 0x00000a00ff017624 */ /* 0x000fe400078e00ff */
[----:B------:R-:W0:Y:S01]  /*0010*/  S2R R0, SR_TID.X ;  /* 0x0000000000007919 */ /* 0x000e220000002100 */
[----:B------:R-:W-:Y:S01]  /*0020*/  CS2R R8, SRZ ;  /* 0x0000000000087805 */ /* 0x000fe2000001ff00 */
[----:B------:R-:W-:Y:S02]  /*0030*/  ULDC.64 UR4, c[0x0][0x118] ;  /* 0x0000460000047ab9 */ /* 0x000fe40000000a00 */
[----:B------:R-:W1:Y:S01]  /*0040*/  S2R R5, SR_CTAID.X ;  /* 0x0000000000057919 */ /* 0x000e620000002500 */
[----:B0-----:R-:W-:Y:S01]  /*0050*/  IMAD.SHL.U32 R0, R0, 0x2, RZ ;  /* 0x0000000200007824 */ /* 0x001fe200078e00ff */
[----:B-1----:R-:W-:-:S04]  /*0060*/  SHF.R.S32.HI R3, RZ, 0x17, R5 ;  /* 0x00000017ff037819 */ /* 0x002fc80000011405 */
[----:B------:R-:W-:Y:S02]  /*0070*/  LOP3.LUT R0, R0, 0xfe, RZ, 0xc0, !PT ;  /* 0x000000fe00007812 */ /* 0x000fe400078ec0ff */
[----:B------:R-:W-:-:S03]  /*0080*/  SGXT R3, R3, 0x1 ;  /* 0x000000010303781a */ /* 0x000fc60000000200 */
[----:B------:R-:W-:-:S04]  /*0090*/  IMAD R0, R5, 0x100, R0 ;  /* 0x0000010005007824 */ /* 0x000fc800078e0200 */
[C---:B------:R-:W-:Y:S01]  /*00a0*/  IMAD.HI R6, R0.reuse, 0x3531dec1, RZ ;  /* 0x3531dec100067827 */ /* 0x040fe200078e02ff */
[----:B------:R-:W-:Y:S02]  /*00b0*/  LEA.HI R3, R3, R0, RZ, 0x6 ;  /* 0x0000000003037211 */ /* 0x000fe400078f30ff */
[----:B------:R-:W-:Y:S02]  /*00c0*/  ISETP.GE.AND P0, PT, R0, 0xe700, PT ;  /* 0x0000e7000000780c */ /* 0x000fe40003f06270 */
[----:B------:R-:W-:Y:S02]  /*00d0*/  SHF.R.S32.HI R2, RZ, 0x6, R3 ;  /* 0x00000006ff027819 */ /* 0x000fe40000011403 */
[----:B------:R-:W-:Y:S02]  /*00e0*/  SHF.R.U32.HI R7, RZ, 0x1f, R6 ;  /* 0x0000001fff077819 */ /* 0x000fe40000011606 */
[----:B------:R-:W-:Y:S01]  /*00f0*/  LOP3.LUT R3, R3, 0xffffffc0, RZ, 0xc0, !PT ;  /* 0xffffffc003037812 */ /* 0x000fe200078ec0ff */
[----:B------:R-:W-:Y:S01]  /*0100*/  IMAD.HI R4, R2, 0x3531dec1, RZ ;  /* 0x3531dec102047827 */ /* 0x000fe200078e02ff */
[----:B------:R-:W-:-:S02]  /*0110*/  LEA.HI.SX32 R6, R6, R7, 0x16 ;  /* 0x0000000706067211 */ /* 0x000fc400078fb2ff */
[----:B------:R-:W-:Y:S02]  /*0120*/  IADD3 R3, R0, -R3, RZ ;  /* 0x8000000300037210 */ /* 0x000fe40007ffe0ff */
[----:B------:R-:W-:Y:S02]  /*0130*/  SHF.R.U32.HI R5, RZ, 0x1f, R4 ;  /* 0x0000001fff057819 */ /* 0x000fe40000011604 */
[----:B------:R-:W-:Y:S01]  /*0140*/  MOV R7, 0x2 ;  /* 0x0000000200077802 */ /* 0x000fe20000000f00 */
[----:B------:R-:W-:Y:S01]  /*0150*/  IMAD R6, R6, 0x40, R3 ;  /* 0x0000004006067824 */ /* 0x000fe200078e0203 */
[----:B------:R-:W-:-:S05]  /*0160*/  LEA.HI R5, R4, R5, RZ, 0x1c ;  /* 0x0000000504057211 */ /* 0x000fca00078fe0ff */
[----:B------:R-:W-:-:S04]  /*0170*/  IMAD R5, R5, -0x4d, R2 ;  /* 0xffffffb305057824 */ /* 0x000fc800078e0202 */
[----:B------:R-:W-:Y:S02]  /*0180*/  IMAD R2, R5, 0x300, R6 ;  /* 0x0000030005027824 */ /* 0x000fe400078e0206 */
[----:B------:R-:W-:-:S04]  /*0190*/  IMAD.WIDE R4, R6, R7, c[0x0][0x168] ;  /* 0x00005a0006047625 */ /* 0x000fc800078e0207 */
[-C--:B------:R-:W-:Y:S01]  /*01a0*/  IMAD.WIDE R2, R2, R7.reuse, c[0x0][0x160] ;  /* 0x0000580002027625 */ /* 0x080fe200078e0207 */
[----:B------:R-:W2:Y:S04]  /*01b0*/  @!P0 LDG.E.EL R9, [R4.64] ;  /* 0x0000000404098981 */ /* 0x000ea8000c2e1900 */
[----:B------:R-:W2:Y:S01]  /*01c0*/  @!P0 LDG.E R8, [R2.64] ;  /* 0x0000000402088981 */ /* 0x000ea2000c1e1900 */
[----:B------:R-:W-:Y:S01]  /*01d0*/  IMAD.WIDE R6, R0, R7, c[0x0][0x170] ;  /* 0x00005c0000067625 */ /* 0x000fe200078e0207 */
[----:B--2---:R-:W-:Y:S01]  /*01e0*/  HFMA2.BF16_V2 R9, R8, 1, 1, R9 ;  /* 0x3f803f8008097831 */ /* 0x004fe20000200009 */
[----:B------:R-:W-:Y:S06]  /*01f0*/  @P0 EXIT ;  /* 0x000000000000094d */ /* 0x000fec0003800000 */
[----:B------:R-:W-:Y:S01]  /*0200*/  STG.E [R6.64], R9 ;  /* 0x0000000906007986 */ /* 0x000fe2000c101904 */
[----:B------:R-:W-:Y:S05]  /*0210*/  EXIT ;  /* 0x000000000000794d */ /* 0x000fea0003800000 */
.L_x_0:
[----:B------:R-:W-:-:S00]  /*0220*/  BRA `(.L_x_0) ;  /* 0xfffffff000007947 */ /* 0x000fc0000383ffff */
[----:B------:R-:W-:-:S00]  /*0230*/  NOP ;  /* 0x0000000000007918 */ /* 0x000fc00000000000 */
        /* <DEDUP_REMOVED lines=12> */
.L_x_1:
